//
// Generated by NVIDIA NVVM Compiler
//
// Compiler Build ID: CL-36424714
// Cuda compilation tools, release 13.0, V13.0.88
// Based on NVVM 20.0.0
//

.version 9.0
.target sm_100
.address_size 64

	// .globl	_Z21VecQuant4MatMulKernelPK7__half2PKiPfPKfS3_iiiiii
// _ZZ21VecQuant4MatMulKernelPK7__half2PKiPfPKfS3_iiiiiiE8blockvec has been demoted
// _ZZ21VecQuant4MatMulKernelPK7__half2PKiPfPKfS3_iiiiiiE4deq2 has been demoted

.visible .entry _Z21VecQuant4MatMulKernelPK7__half2PKiPfPKfS3_iiiiii(
	.param .u64 .ptr .align 1 _Z21VecQuant4MatMulKernelPK7__half2PKiPfPKfS3_iiiiii_param_0,
	.param .u64 .ptr .align 1 _Z21VecQuant4MatMulKernelPK7__half2PKiPfPKfS3_iiiiii_param_1,
	.param .u64 .ptr .align 1 _Z21VecQuant4MatMulKernelPK7__half2PKiPfPKfS3_iiiiii_param_2,
	.param .u64 .ptr .align 1 _Z21VecQuant4MatMulKernelPK7__half2PKiPfPKfS3_iiiiii_param_3,
	.param .u64 .ptr .align 1 _Z21VecQuant4MatMulKernelPK7__half2PKiPfPKfS3_iiiiii_param_4,
	.param .u32 _Z21VecQuant4MatMulKernelPK7__half2PKiPfPKfS3_iiiiii_param_5,
	.param .u32 _Z21VecQuant4MatMulKernelPK7__half2PKiPfPKfS3_iiiiii_param_6,
	.param .u32 _Z21VecQuant4MatMulKernelPK7__half2PKiPfPKfS3_iiiiii_param_7,
	.param .u32 _Z21VecQuant4MatMulKernelPK7__half2PKiPfPKfS3_iiiiii_param_8,
	.param .u32 _Z21VecQuant4MatMulKernelPK7__half2PKiPfPKfS3_iiiiii_param_9,
	.param .u32 _Z21VecQuant4MatMulKernelPK7__half2PKiPfPKfS3_iiiiii_param_10
)
{
	.reg .pred 	%p<4>;
	.reg .b16 	%rs<10>;
	.reg .b32 	%r<172>;
	.reg .b32 	%f<21>;
	.reg .b64 	%rd<27>;
	// demoted variable
	.shared .align 4 .b8 _ZZ21VecQuant4MatMulKernelPK7__half2PKiPfPKfS3_iiiiiiE8blockvec[512];
	// demoted variable
	.shared .align 4 .b8 _ZZ21VecQuant4MatMulKernelPK7__half2PKiPfPKfS3_iiiiiiE4deq2[8192];
	ld.param.u64 	%rd4, [_Z21VecQuant4MatMulKernelPK7__half2PKiPfPKfS3_iiiiii_param_0];
	ld.param.u64 	%rd5, [_Z21VecQuant4MatMulKernelPK7__half2PKiPfPKfS3_iiiiii_param_1];
	ld.param.u64 	%rd6, [_Z21VecQuant4MatMulKernelPK7__half2PKiPfPKfS3_iiiiii_param_2];
	ld.param.u64 	%rd7, [_Z21VecQuant4MatMulKernelPK7__half2PKiPfPKfS3_iiiiii_param_3];
	ld.param.u64 	%rd8, [_Z21VecQuant4MatMulKernelPK7__half2PKiPfPKfS3_iiiiii_param_4];
	ld.param.u32 	%r24, [_Z21VecQuant4MatMulKernelPK7__half2PKiPfPKfS3_iiiiii_param_6];
	ld.param.u32 	%r25, [_Z21VecQuant4MatMulKernelPK7__half2PKiPfPKfS3_iiiiii_param_8];
	ld.param.u32 	%r26, [_Z21VecQuant4MatMulKernelPK7__half2PKiPfPKfS3_iiiiii_param_9];
	ld.param.u32 	%r27, [_Z21VecQuant4MatMulKernelPK7__half2PKiPfPKfS3_iiiiii_param_10];
	mov.u32 	%r1, %ctaid.z;
	mov.u32 	%r2, %ctaid.x;
	mov.u32 	%r28, %ctaid.y;
	shl.b32 	%r29, %r28, 8;
	mov.u32 	%r3, %tid.x;
	add.s32 	%r4, %r29, %r3;
	setp.gt.u32 	%p1, %r3, 127;
	@%p1 bra 	$L__BB0_2;
	cvta.to.global.u64 	%rd9, %rd4;
	shl.b32 	%r30, %r3, 2;
	mov.u32 	%r31, _ZZ21VecQuant4MatMulKernelPK7__half2PKiPfPKfS3_iiiiiiE8blockvec;
	add.s32 	%r32, %r31, %r30;
	shl.b32 	%r33, %r2, 7;
	add.s32 	%r34, %r33, %r3;
	mad.lo.s32 	%r35, %r24, %r1, %r34;
	mul.wide.u32 	%rd10, %r35, 4;
	add.s64 	%rd11, %rd9, %rd10;
	ld.global.nc.u32 	%r36, [%rd11];
	st.shared.u32 	[%r32], %r36;
$L__BB0_2:
	and.b32  	%r5, %r3, 7;
	shr.u32 	%r169, %r3, 3;
	and.b32  	%r37, %r169, 15;
	// begin inline asm
	cvt.rn.f16.s32 %rs2, %r37;
	// end inline asm
	shl.b32 	%r38, %r169, 5;
	shl.b32 	%r39, %r3, 2;
	and.b32  	%r40, %r39, 28;
	or.b32  	%r41, %r38, %r40;
	mov.u32 	%r42, _ZZ21VecQuant4MatMulKernelPK7__half2PKiPfPKfS3_iiiiiiE4deq2;
	add.s32 	%r168, %r42, %r41;
	shr.u32 	%r167, %r3, 7;
$L__BB0_3:
	// begin inline asm
	cvt.rn.f16.s32 %rs3, %r167;
	// end inline asm
	// begin inline asm
	{  mov.b32 %r44, {%rs2,%rs3};}

	// end inline asm
	st.shared.u32 	[%r168], %r44;
	add.s32 	%r12, %r169, 32;
	add.s32 	%r168, %r168, 1024;
	add.s32 	%r167, %r167, 2;
	setp.lt.u32 	%p2, %r169, 224;
	mov.u32 	%r169, %r12;
	@%p2 bra 	$L__BB0_3;
	shl.b32 	%r46, %r5, 2;
	add.s32 	%r15, %r42, %r46;
	cvta.to.global.u64 	%rd1, %rd8;
	cvta.to.global.u64 	%rd2, %rd7;
	mul.lo.s32 	%r48, %r2, %r25;
	shl.b32 	%r49, %r48, 5;
	add.s32 	%r171, %r49, %r4;
	shl.b32 	%r17, %r2, 8;
	shr.u32 	%r18, %r4, 3;
	bar.sync 	0;
	cvta.to.global.u64 	%rd3, %rd5;
	mov.b32 	%r170, 0;
	mov.f32 	%f20, 0f00000000;
	mul.wide.s32 	%rd22, %r25, 4;
$L__BB0_5:
	shl.b32 	%r119, %r170, 1;
	add.s32 	%r120, %r17, %r119;
	div.s32 	%r121, %r120, %r27;
	mad.lo.s32 	%r122, %r121, %r25, %r4;
	mul.wide.s32 	%rd12, %r122, 4;
	add.s64 	%rd13, %rd2, %rd12;
	ld.global.nc.f32 	%f4, [%rd13];
	// begin inline asm
	{.reg .f16 low;
  cvt.rn.f16.f32 low, %f4;
  mov.b32 %r51, {low,low};}

	// end inline asm
	mad.lo.s32 	%r123, %r121, %r26, %r18;
	mul.wide.s32 	%rd14, %r123, 4;
	add.s64 	%rd15, %rd1, %rd14;
	ld.global.nc.u32 	%r124, [%rd15];
	shr.u32 	%r125, %r124, %r40;
	and.b32  	%r126, %r125, 15;
	add.s32 	%r127, %r126, 1;
	cvt.rn.f32.u32 	%f12, %r127;
	neg.f32 	%f13, %f12;
	mul.f32 	%f5, %f4, %f13;
	// begin inline asm
	{.reg .f16 low;
  cvt.rn.f16.f32 low, %f5;
  mov.b32 %r52, {low,low};}

	// end inline asm
	mul.wide.s32 	%rd16, %r171, 4;
	add.s64 	%rd17, %rd3, %rd16;
	ld.global.nc.u32 	%r128, [%rd17];
	shl.b32 	%r129, %r128, 5;
	and.b32  	%r130, %r129, 8160;
	add.s32 	%r131, %r15, %r130;
	ld.shared.u32 	%r54, [%r131];
	// begin inline asm
	{fma.rn.f16x2 %r53,%r54,%r51,%r52;
}
	// end inline asm
	shl.b32 	%r132, %r170, 2;
	mov.u32 	%r133, _ZZ21VecQuant4MatMulKernelPK7__half2PKiPfPKfS3_iiiiiiE8blockvec;
	add.s32 	%r134, %r133, %r132;
	ld.shared.u32 	%r59, [%r134];
	mov.b32 	%r94, 0;
	// begin inline asm
	{fma.rn.f16x2 %r57,%r53,%r59,%r94;
}
	// end inline asm
	shr.u32 	%r135, %r128, 3;
	and.b32  	%r136, %r135, 8160;
	add.s32 	%r137, %r15, %r136;
	ld.shared.u32 	%r62, [%r137];
	// begin inline asm
	{fma.rn.f16x2 %r61,%r62,%r51,%r52;
}
	// end inline asm
	ld.shared.u32 	%r67, [%r134+4];
	// begin inline asm
	{fma.rn.f16x2 %r65,%r61,%r67,%r57;
}
	// end inline asm
	shr.u32 	%r138, %r128, 11;
	and.b32  	%r139, %r138, 8160;
	add.s32 	%r140, %r15, %r139;
	ld.shared.u32 	%r70, [%r140];
	// begin inline asm
	{fma.rn.f16x2 %r69,%r70,%r51,%r52;
}
	// end inline asm
	ld.shared.u32 	%r75, [%r134+8];
	// begin inline asm
	{fma.rn.f16x2 %r73,%r69,%r75,%r65;
}
	// end inline asm
	shr.u32 	%r141, %r128, 19;
	and.b32  	%r142, %r141, 8160;
	add.s32 	%r143, %r15, %r142;
	ld.shared.u32 	%r78, [%r143];
	// begin inline asm
	{fma.rn.f16x2 %r77,%r78,%r51,%r52;
}
	// end inline asm
	ld.shared.u32 	%r83, [%r134+12];
	// begin inline asm
	{fma.rn.f16x2 %r81,%r77,%r83,%r73;
}
	// end inline asm
	mov.b32 	{%rs6, %rs7}, %r81;
	// begin inline asm
	{  cvt.f32.f16 %f6, %rs6;}

	// end inline asm
	// begin inline asm
	{  cvt.f32.f16 %f7, %rs7;}

	// end inline asm
	add.f32 	%f14, %f6, %f7;
	add.f32 	%f15, %f20, %f14;
	add.s32 	%r144, %r120, 8;
	div.s32 	%r145, %r144, %r27;
	mad.lo.s32 	%r146, %r145, %r25, %r4;
	mul.wide.s32 	%rd18, %r146, 4;
	add.s64 	%rd19, %rd2, %rd18;
	ld.global.nc.f32 	%f8, [%rd19];
	// begin inline asm
	{.reg .f16 low;
  cvt.rn.f16.f32 low, %f8;
  mov.b32 %r85, {low,low};}

	// end inline asm
	mad.lo.s32 	%r147, %r145, %r26, %r18;
	mul.wide.s32 	%rd20, %r147, 4;
	add.s64 	%rd21, %rd1, %rd20;
	ld.global.nc.u32 	%r148, [%rd21];
	shr.u32 	%r149, %r148, %r40;
	and.b32  	%r150, %r149, 15;
	add.s32 	%r151, %r150, 1;
	cvt.rn.f32.u32 	%f16, %r151;
	neg.f32 	%f17, %f16;
	mul.f32 	%f9, %f8, %f17;
	// begin inline asm
	{.reg .f16 low;
  cvt.rn.f16.f32 low, %f9;
  mov.b32 %r86, {low,low};}

	// end inline asm
	add.s64 	%rd23, %rd17, %rd22;
	ld.global.nc.u32 	%r152, [%rd23];
	shl.b32 	%r153, %r152, 5;
	and.b32  	%r154, %r153, 8160;
	add.s32 	%r155, %r15, %r154;
	ld.shared.u32 	%r88, [%r155];
	// begin inline asm
	{fma.rn.f16x2 %r87,%r88,%r85,%r86;
}
	// end inline asm
	ld.shared.u32 	%r93, [%r134+16];
	// begin inline asm
	{fma.rn.f16x2 %r91,%r87,%r93,%r94;
}
	// end inline asm
	shr.u32 	%r156, %r152, 3;
	and.b32  	%r157, %r156, 8160;
	add.s32 	%r158, %r15, %r157;
	ld.shared.u32 	%r96, [%r158];
	// begin inline asm
	{fma.rn.f16x2 %r95,%r96,%r85,%r86;
}
	// end inline asm
	ld.shared.u32 	%r101, [%r134+20];
	// begin inline asm
	{fma.rn.f16x2 %r99,%r95,%r101,%r91;
}
	// end inline asm
	shr.u32 	%r159, %r152, 11;
	and.b32  	%r160, %r159, 8160;
	add.s32 	%r161, %r15, %r160;
	ld.shared.u32 	%r104, [%r161];
	// begin inline asm
	{fma.rn.f16x2 %r103,%r104,%r85,%r86;
}
	// end inline asm
	ld.shared.u32 	%r109, [%r134+24];
	// begin inline asm
	{fma.rn.f16x2 %r107,%r103,%r109,%r99;
}
	// end inline asm
	shr.u32 	%r162, %r152, 19;
	and.b32  	%r163, %r162, 8160;
	add.s32 	%r164, %r15, %r163;
	ld.shared.u32 	%r112, [%r164];
	// begin inline asm
	{fma.rn.f16x2 %r111,%r112,%r85,%r86;
}
	// end inline asm
	ld.shared.u32 	%r117, [%r134+28];
	// begin inline asm
	{fma.rn.f16x2 %r115,%r111,%r117,%r107;
}
	// end inline asm
	mov.b32 	{%rs8, %rs9}, %r115;
	shl.b32 	%r165, %r25, 1;
	add.s32 	%r171, %r171, %r165;
	add.s32 	%r23, %r170, 8;
	// begin inline asm
	{  cvt.f32.f16 %f10, %rs8;}

	// end inline asm
	// begin inline asm
	{  cvt.f32.f16 %f11, %rs9;}

	// end inline asm
	add.f32 	%f18, %f10, %f11;
	add.f32 	%f20, %f15, %f18;
	setp.lt.u32 	%p3, %r170, 120;
	mov.u32 	%r170, %r23;
	@%p3 bra 	$L__BB0_5;
	cvta.to.global.u64 	%rd24, %rd6;
	mad.lo.s32 	%r166, %r25, %r1, %r4;
	mul.wide.s32 	%rd25, %r166, 4;
	add.s64 	%rd26, %rd24, %rd25;
	atom.global.add.f32 	%f19, [%rd26], %f20;
	ret;

}


// ===== COMPILED SASS (sm_100) =====

	.target	sm_100

	.elftype	@"ET_EXEC"


//--------------------- .note.nv.tkinfo           --------------------------
	.section	.note.nv.tkinfo,"",@"SHT_NOTE"
	.sectionflags	@"SHF_NOTE_NV_TKINFO"
	.tkinfo
        /*0018*/ 	.word	0x00000002
        /*0030*/ 	.string	""
        /*0030*/ 	.string	"ptxas"
        /*0030*/ 	.string	"Cuda compilation tools, release 13.0, V13.0.88"
        /*0030*/ 	.string	"Build cuda_13.0.r13.0/compiler.36424714_0"
        /*0030*/ 	.string	"-arch sm_100 -m 64 "



//--------------------- .note.nv.cuinfo           --------------------------
	.section	.note.nv.cuinfo,"",@"SHT_NOTE"
	.sectionflags	@"SHF_NOTE_NV_CUINFO"
        /*0018*/ 	.short	0x0002
        /*001a*/ 	.short	0x0064
        /*001c*/ 	.short	0x0082
	.zero		2


//--------------------- .nv.info                  --------------------------
	.section	.nv.info,"",@"SHT_CUDA_INFO"
	.align	4


	//----- nvinfo : EIATTR_REGCOUNT
	.align		4
        /*0000*/ 	.byte	0x04, 0x2f
        /*0002*/ 	.short	(.L_1 - .L_0)
	.align		4
.L_0:
        /*0004*/ 	.word	index@(_Z21VecQuant4MatMulKernelPK7__half2PKiPfPKfS3_iiiiii)
        /*0008*/ 	.word	0x0000001f


	//----- nvinfo : EIATTR_FRAME_SIZE
	.align		4
.L_1:
        /*000c*/ 	.byte	0x04, 0x11
        /*000e*/ 	.short	(.L_3 - .L_2)
	.align		4
.L_2:
        /*0010*/ 	.word	index@(_Z21VecQuant4MatMulKernelPK7__half2PKiPfPKfS3_iiiiii)
        /*0014*/ 	.word	0x00000000


	//----- nvinfo : EIATTR_MIN_STACK_SIZE
	.align		4
.L_3:
        /*0018*/ 	.byte	0x04, 0x12
        /*001a*/ 	.short	(.L_5 - .L_4)
	.align		4
.L_4:
        /*001c*/ 	.word	index@(_Z21VecQuant4MatMulKernelPK7__half2PKiPfPKfS3_iiiiii)
        /*0020*/ 	.word	0x00000000
.L_5:


//--------------------- .nv.compat                --------------------------
	.section	.nv.compat,"",@"SHT_CUDA_COMPAT_INFO"
	.align	4
        /*0000*/ 	.byte	0x02, 0x09, 0x00, 0x00, 0x02, 0x02, 0x01, 0x00, 0x02, 0x05, 0x05, 0x00, 0x03, 0x07, 0x01, 0x01
        /*0010*/ 	.byte	0x02, 0x03, 0x00, 0x00, 0x02, 0x06, 0x01, 0x00, 0x04, 0x0b, 0x08, 0x00, 0x09, 0x00, 0x00, 0x00
        /*0020*/ 	.byte	0x00, 0x00, 0x00, 0x00


//--------------------- .nv.info._Z21VecQuant4MatMulKernelPK7__half2PKiPfPKfS3_iiiiii --------------------------
	.section	.nv.info._Z21VecQuant4MatMulKernelPK7__half2PKiPfPKfS3_iiiiii,"",@"SHT_CUDA_INFO"
	.sectionflags	@""
	.align	4


	//----- nvinfo : EIATTR_CUDA_API_VERSION
	.align		4
        /*0000*/ 	.byte	0x04, 0x37
        /*0002*/ 	.short	(.L_7 - .L_6)
.L_6:
        /*0004*/ 	.word	0x00000082


	//----- nvinfo : EIATTR_KPARAM_INFO
	.align		4
.L_7:
        /*0008*/ 	.byte	0x04, 0x17
        /*000a*/ 	.short	(.L_9 - .L_8)
.L_8:
        /*000c*/ 	.word	0x00000000
        /*0010*/ 	.short	0x000a
        /*0012*/ 	.short	0x003c
        /*0014*/ 	.byte	0x00, 0xf0, 0x11, 0x00


	//----- nvinfo : EIATTR_KPARAM_INFO
	.align		4
.L_9:
        /*0018*/ 	.byte	0x04, 0x17
        /*001a*/ 	.short	(.L_11 - .L_10)
.L_10:
        /*001c*/ 	.word	0x00000000
        /*0020*/ 	.short	0x0009
        /*0022*/ 	.short	0x0038
        /*0024*/ 	.byte	0x00, 0xf0, 0x11, 0x00


	//----- nvinfo : EIATTR_KPARAM_INFO
	.align		4
.L_11:
        /*0028*/ 	.byte	0x04, 0x17
        /*002a*/ 	.short	(.L_13 - .L_12)
.L_12:
        /*002c*/ 	.word	0x00000000
        /*0030*/ 	.short	0x0008
        /*0032*/ 	.short	0x0034
        /*0034*/ 	.byte	0x00, 0xf0, 0x11, 0x00


	//----- nvinfo : EIATTR_KPARAM_INFO
	.align		4
.L_13:
        /*0038*/ 	.byte	0x04, 0x17
        /*003a*/ 	.short	(.L_15 - .L_14)
.L_14:
        /*003c*/ 	.word	0x00000000
        /*0040*/ 	.short	0x0007
        /*0042*/ 	.short	0x0030
        /*0044*/ 	.byte	0x00, 0xf0, 0x11, 0x00


	//----- nvinfo : EIATTR_KPARAM_INFO
	.align		4
.L_15:
        /*0048*/ 	.byte	0x04, 0x17
        /*004a*/ 	.short	(.L_17 - .L_16)
.L_16:
        /*004c*/ 	.word	0x00000000
        /*0050*/ 	.short	0x0006
        /*0052*/ 	.short	0x002c
        /*0054*/ 	.byte	0x00, 0xf0, 0x11, 0x00


	//----- nvinfo : EIATTR_KPARAM_INFO
	.align		4
.L_17:
        /*0058*/ 	.byte	0x04, 0x17
        /*005a*/ 	.short	(.L_19 - .L_18)
.L_18:
        /*005c*/ 	.word	0x00000000
        /*0060*/ 	.short	0x0005
        /*0062*/ 	.short	0x0028
        /*0064*/ 	.byte	0x00, 0xf0, 0x11, 0x00


	//----- nvinfo : EIATTR_KPARAM_INFO
	.align		4
.L_19:
        /*0068*/ 	.byte	0x04, 0x17
        /*006a*/ 	.short	(.L_21 - .L_20)
.L_20:
        /*006c*/ 	.word	0x00000000
        /*0070*/ 	.short	0x0004
        /*0072*/ 	.short	0x0020
        /*0074*/ 	.byte	0x00, 0xf5, 0x21, 0x00


	//----- nvinfo : EIATTR_KPARAM_INFO
	.align		4
.L_21:
        /*0078*/ 	.byte	0x04, 0x17
        /*007a*/ 	.short	(.L_23 - .L_22)
.L_22:
        /*007c*/ 	.word	0x00000000
        /*0080*/ 	.short	0x0003
        /*0082*/ 	.short	0x0018
        /*0084*/ 	.byte	0x00, 0xf5, 0x21, 0x00


	//----- nvinfo : EIATTR_KPARAM_INFO
	.align		4
.L_23:
        /*0088*/ 	.byte	0x04, 0x17
        /*008a*/ 	.short	(.L_25 - .L_24)
.L_24:
        /*008c*/ 	.word	0x00000000
        /*0090*/ 	.short	0x0002
        /*0092*/ 	.short	0x0010
        /*0094*/ 	.byte	0x00, 0xf5, 0x21, 0x00


	//----- nvinfo : EIATTR_KPARAM_INFO
	.align		4
.L_25:
        /*0098*/ 	.byte	0x04, 0x17
        /*009a*/ 	.short	(.L_27 - .L_26)
.L_26:
        /*009c*/ 	.word	0x00000000
        /*00a0*/ 	.short	0x0001
        /*00a2*/ 	.short	0x0008
        /*00a4*/ 	.byte	0x00, 0xf5, 0x21, 0x00


	//----- nvinfo : EIATTR_KPARAM_INFO
	.align		4
.L_27:
        /*00a8*/ 	.byte	0x04, 0x17
        /*00aa*/ 	.short	(.L_29 - .L_28)
.L_28:
        /*00ac*/ 	.word	0x00000000
        /*00b0*/ 	.short	0x0000
        /*00b2*/ 	.short	0x0000
        /*00b4*/ 	.byte	0x00, 0xf5, 0x21, 0x00


	//----- nvinfo : EIATTR_SPARSE_MMA_MASK
	.align		4
.L_29:
        /*00b8*/ 	.byte	0x03, 0x50
        /*00ba*/ 	.short	0x0000


	//----- nvinfo : EIATTR_MAXREG_COUNT
	.align		4
        /*00bc*/ 	.byte	0x03, 0x1b
        /*00be*/ 	.short	0x00ff


	//----- nvinfo : EIATTR_NUM_BARRIERS
	.align		4
        /*00c0*/ 	.byte	0x02, 0x4c
        /*00c2*/ 	.byte	0x01
	.zero		1


	//----- nvinfo : EIATTR_MERCURY_ISA_VERSION
	.align		4
        /*00c4*/ 	.byte	0x03, 0x5f
        /*00c6*/ 	.short	0x0101


	//----- nvinfo : EIATTR_VRC_CTA_INIT_COUNT
	.align		4
        /*00c8*/ 	.byte	0x02, 0x4a
	.zero		1
	.zero		1


	//----- nvinfo : EIATTR_EXIT_INSTR_OFFSETS
	.align		4
        /*00cc*/ 	.byte	0x04, 0x1c
        /*00ce*/ 	.short	(.L_31 - .L_30)


	//   ....[0]....
.L_30:
        /*00d0*/ 	.word	0x00000cb0


	//----- nvinfo : EIATTR_CRS_STACK_SIZE
	.align		4
.L_31:
        /*00d4*/ 	.byte	0x04, 0x1e
        /*00d6*/ 	.short	(.L_33 - .L_32)
.L_32:
        /*00d8*/ 	.word	0x00000000


	//----- nvinfo : EIATTR_CBANK_PARAM_SIZE
	.align		4
.L_33:
        /*00dc*/ 	.byte	0x03, 0x19
        /*00de*/ 	.short	0x0040


	//----- nvinfo : EIATTR_PARAM_CBANK
	.align		4
        /*00e0*/ 	.byte	0x04, 0x0a
        /*00e2*/ 	.short	(.L_35 - .L_34)
	.align		4
.L_34:
        /*00e4*/ 	.word	index@(.nv.constant0._Z21VecQuant4MatMulKernelPK7__half2PKiPfPKfS3_iiiiii)
        /*00e8*/ 	.short	0x0380
        /*00ea*/ 	.short	0x0040


	//----- nvinfo : EIATTR_SW_WAR
	.align		4
.L_35:
        /*00ec*/ 	.byte	0x04, 0x36
        /*00ee*/ 	.short	(.L_37 - .L_36)
.L_36:
        /*00f0*/ 	.word	0x00000008
.L_37:


//--------------------- .nv.callgraph             --------------------------
	.section	.nv.callgraph,"",@"SHT_CUDA_CALLGRAPH"
	.align	4
	.sectionentsize	8
	.align		4
        /*0000*/ 	.word	0x00000000
	.align		4
        /*0004*/ 	.word	0xffffffff
	.align		4
        /*0008*/ 	.word	0x00000000
	.align		4
        /*000c*/ 	.word	0xfffffffe
	.align		4
        /*0010*/ 	.word	0x00000000
	.align		4
        /*0014*/ 	.word	0xfffffffd
	.align		4
        /*0018*/ 	.word	0x00000000
	.align		4
        /*001c*/ 	.word	0xfffffffc


//--------------------- .text._Z21VecQuant4MatMulKernelPK7__half2PKiPfPKfS3_iiiiii --------------------------
	.section	.text._Z21VecQuant4MatMulKernelPK7__half2PKiPfPKfS3_iiiiii,"ax",@progbits
	.align	128
        .global         _Z21VecQuant4MatMulKernelPK7__half2PKiPfPKfS3_iiiiii
        .type           _Z21VecQuant4MatMulKernelPK7__half2PKiPfPKfS3_iiiiii,@function
        .size           _Z21VecQuant4MatMulKernelPK7__half2PKiPfPKfS3_iiiiii,(.L_x_4 - _Z21VecQuant4MatMulKernelPK7__half2PKiPfPKfS3_iiiiii)
        .other          _Z21VecQuant4MatMulKernelPK7__half2PKiPfPKfS3_iiiiii,@"STO_CUDA_ENTRY STV_DEFAULT"
_Z21VecQuant4MatMulKernelPK7__half2PKiPfPKfS3_iiiiii:
.text._Z21VecQuant4MatMulKernelPK7__half2PKiPfPKfS3_iiiiii:
[----:B------:R-:W-:Y:S01]  /*0000*/  LDC R1, c[0x0][0x37c] ;  /* 0x0000df00ff017b82 */ /* 0x000fe20000000800 */
[----:B------:R-:W0:Y:S07]  /*0010*/  S2R R11, SR_TID.X ;  /* 0x00000000000b7919 */ /* 0x000e2e0000002100 */
[----:B------:R-:W1:Y:S01]  /*0020*/  S2UR UR6, SR_CTAID.Z ;  /* 0x00000000000679c3 */ /* 0x000e620000002700 */
[----:B------:R-:W2:Y:S01]  /*0030*/  LDCU.64 UR4, c[0x0][0x358] ;  /* 0x00006b00ff0477ac */ /* 0x000ea20008000a00 */
[----:B------:R-:W3:Y:S01]  /*0040*/  S2R R0, SR_CTAID.X ;  /* 0x0000000000007919 */ /* 0x000ee20000002500 */
[----:B0-----:R-:W-:-:S13]  /*0050*/  ISETP.GT.U32.AND P0, PT, R11, 0x7f, PT ;  /* 0x0000007f0b00780c */ /* 0x001fda0003f04070 */
[----:B------:R-:W1:Y:S01]  /*0060*/  @!P0 LDC R5, c[0x0][0x3ac] ;  /* 0x0000eb00ff058b82 */ /* 0x000e620000000800 */
[----:B---3--:R-:W-:-:S07]  /*0070*/  @!P0 IMAD R4, R0, 0x80, R11 ;  /* 0x0000008000048824 */ /* 0x008fce00078e020b */
[----:B------:R-:W0:Y:S01]  /*0080*/  @!P0 LDC.64 R2, c[0x0][0x380] ;  /* 0x0000e000ff028b82 */ /* 0x000e220000000a00 */
[----:B-1----:R-:W-:-:S04]  /*0090*/  @!P0 IMAD R5, R5, UR6, R4 ;  /* 0x0000000605058c24 */ /* 0x002fc8000f8e0204 */
[----:B0-----:R-:W-:-:S06]  /*00a0*/  @!P0 IMAD.WIDE.U32 R2, R5, 0x4, R2 ;  /* 0x0000000405028825 */ /* 0x001fcc00078e0002 */
[----:B--2---:R0:W2:Y:S01]  /*00b0*/  @!P0 LDG.E.CONSTANT R2, desc[UR4][R2.64] ;  /* 0x0000000402028981 */ /* 0x0040a2000c1e9900 */
[----:B------:R-:W-:Y:S01]  /*00c0*/  SHF.R.U32.HI R7, RZ, 0x3, R11 ;  /* 0x00000003ff077819 */ /* 0x000fe2000001160b */
[----:B------:R-:W-:Y:S01]  /*00d0*/  BSSY.RECONVERGENT B0, `(.L_x_0) ;  /* 0x000001a000007945 */ /* 0x000fe20003800200 */
[----:B------:R-:W-:Y:S01]  /*00e0*/  MOV R4, 0x400 ;  /* 0x0000040000047802 */ /* 0x000fe20000000f00 */
[----:B------:R-:W1:Y:S01]  /*00f0*/  S2R R9, SR_CgaCtaId ;  /* 0x0000000000097919 */ /* 0x000e620000008800 */
[----:B------:R-:W-:Y:S02]  /*0100*/  LOP3.LUT R6, R7, 0xf, RZ, 0xc0, !PT ;  /* 0x0000000f07067812 */ /* 0x000fe400078ec0ff */
[C---:B------:R-:W-:Y:S01]  /*0110*/  SHF.L.U32 R12, R11.reuse, 0x2, RZ ;  /* 0x000000020b0c7819 */ /* 0x040fe200000006ff */
[----:B------:R-:W3:Y:S01]  /*0120*/  S2R R14, SR_CTAID.Y ;  /* 0x00000000000e7919 */ /* 0x000ee20000002600 */
[----:B------:R-:W-:Y:S02]  /*0130*/  LOP3.LUT R15, R11, 0x7, RZ, 0xc0, !PT ;  /* 0x000000070b0f7812 */ /* 0x000fe400078ec0ff */
[----:B------:R-:W4:Y:S01]  /*0140*/  I2F.F16 R6, R6 ;  /* 0x0000000600067306 */ /* 0x000f220000200c00 */
[----:B------:R-:W-:-:S05]  /*0150*/  LOP3.LUT R12, R12, 0x1c, RZ, 0xc0, !PT ;  /* 0x0000001c0c0c7812 */ /* 0x000fca00078ec0ff */
[----:B0-----:R-:W-:Y:S01]  /*0160*/  IMAD R3, R7, 0x20, R12 ;  /* 0x0000002007037824 */ /* 0x001fe200078e020c */
[----:B-1----:R-:W-:Y:S01]  /*0170*/  @!P0 LEA R5, R9, R4, 0x18 ;  /* 0x0000000409058211 */ /* 0x002fe200078ec0ff */
[----:B------:R-:W-:Y:S01]  /*0180*/  VIADD R4, R4, 0x200 ;  /* 0x0000020004047836 */ /* 0x000fe20000000000 */
[----:B---3--:R-:W-:-:S03]  /*0190*/  LEA R14, R14, R11, 0x8 ;  /* 0x0000000b0e0e7211 */ /* 0x008fc600078e40ff */
[----:B------:R-:W-:Y:S01]  /*01a0*/  @!P0 IMAD R5, R11, 0x4, R5 ;  /* 0x000000040b058824 */ /* 0x000fe200078e0205 */
[----:B------:R-:W-:-:S05]  /*01b0*/  LEA R4, R9, R4, 0x18 ;  /* 0x0000000409047211 */ /* 0x000fca00078ec0ff */
[----:B------:R-:W-:Y:S01]  /*01c0*/  IMAD.IADD R3, R3, 0x1, R4 ;  /* 0x0000000103037824 */ /* 0x000fe200078e0204 */
[----:B--2---:R0:W-:Y:S02]  /*01d0*/  @!P0 STS [R5], R2 ;  /* 0x0000000205008388 */ /* 0x0041e40000000800 */
[----:B0---4-:R-:W-:-:S07]  /*01e0*/  SHF.R.U32.HI R2, RZ, 0x7, R11 ;  /* 0x00000007ff027819 */ /* 0x011fce000001160b */
.L_x_1:
[----:B------:R0:W1:Y:S01]  /*01f0*/  I2F.F16 R5, R2 ;  /* 0x0000000200057306 */ /* 0x0000620000200c00 */
[C---:B------:R-:W-:Y:S02]  /*0200*/  ISETP.GE.U32.AND P0, PT, R7.reuse, 0xe0, PT ;  /* 0x000000e00700780c */ /* 0x040fe40003f06070 */
[----:B------:R-:W-:Y:S01]  /*0210*/  IADD3 R7, PT, PT, R7, 0x20, RZ ;  /* 0x0000002007077810 */ /* 0x000fe20007ffe0ff */
[----:B0-----:R-:W-:Y:S01]  /*0220*/  VIADD R2, R2, 0x2 ;  /* 0x0000000202027836 */ /* 0x001fe20000000000 */
[----:B-1----:R-:W-:-:S05]  /*0230*/  PRMT R8, R6, 0x5410, R5 ;  /* 0x0000541006087816 */ /* 0x002fca0000000005 */
[----:B------:R0:W-:Y:S02]  /*0240*/  STS [R3], R8 ;  /* 0x0000000803007388 */ /* 0x0001e40000000800 */
[----:B0-----:R-:W-:Y:S02]  /*0250*/  IADD3 R3, PT, PT, R3, 0x400, RZ ;  /* 0x0000040003037810 */ /* 0x001fe40007ffe0ff */
[----:B------:R-:W-:Y:S05]  /*0260*/  @!P0 BRA `(.L_x_1) ;  /* 0xfffffffc00e08947 */ /* 0x000fea000383ffff */
[----:B------:R-:W-:Y:S05]  /*0270*/  BSYNC.RECONVERGENT B0 ;  /* 0x0000000000007941 */ /* 0x000fea0003800200 */
.L_x_0:
[----:B------:R-:W0:Y:S01]  /*0280*/  LDC R2, c[0x0][0x3bc] ;  /* 0x0000ef00ff027b82 */ /* 0x000e220000000800 */
[----:B------:R-:W1:Y:S01]  /*0290*/  LDCU UR7, c[0x0][0x3b4] ;  /* 0x00007680ff0777ac */ /* 0x000e620008000800 */
[----:B------:R-:W-:Y:S02]  /*02a0*/  HFMA2 R26, -RZ, RZ, 0, 0 ;  /* 0x00000000ff1a7431 */ /* 0x000fe400000001ff */
[----:B------:R-:W-:Y:S01]  /*02b0*/  IMAD R15, R15, 0x4, R4 ;  /* 0x000000040f0f7824 */ /* 0x000fe200078e0204 */
[----:B------:R-:W-:Y:S01]  /*02c0*/  SHF.R.U32.HI R16, RZ, 0x3, R14 ;  /* 0x00000003ff107819 */ /* 0x000fe2000001160e */
[----:B------:R-:W-:Y:S01]  /*02d0*/  IMAD.MOV.U32 R19, RZ, RZ, RZ ;  /* 0x000000ffff137224 */ /* 0x000fe200078e00ff */
[----:B------:R-:W-:Y:S01]  /*02e0*/  MOV R17, RZ ;  /* 0x000000ff00117202 */ /* 0x000fe20000000f00 */
[----:B------:R-:W2:Y:S01]  /*02f0*/  LDCU UR8, c[0x0][0x3b8] ;  /* 0x00007700ff0877ac */ /* 0x000ea20008000800 */
[----:B-1----:R-:W-:-:S04]  /*0300*/  IMAD R3, R0, UR7, RZ ;  /* 0x0000000700037c24 */ /* 0x002fc8000f8e02ff */
[----:B------:R-:W-:Y:S01]  /*0310*/  IMAD R18, R3, 0x20, R14 ;  /* 0x0000002003127824 */ /* 0x000fe200078e020e */
[----:B0-----:R-:W-:-:S04]  /*0320*/  IABS R21, R2 ;  /* 0x0000000200157213 */ /* 0x001fc80000000000 */
[----:B------:R-:W0:Y:S08]  /*0330*/  I2F.RP R2, R21 ;  /* 0x0000001500027306 */ /* 0x000e300000209400 */
[----:B0-----:R-:W0:Y:S02]  /*0340*/  MUFU.RCP R2, R2 ;  /* 0x0000000200027308 */ /* 0x001e240000001000 */
[----:B0-----:R-:W-:-:S06]  /*0350*/  VIADD R27, R2, 0xffffffe ;  /* 0x0ffffffe021b7836 */ /* 0x001fcc0000000000 */
[----:B------:R-:W0:Y:S02]  /*0360*/  F2I.FTZ.U32.TRUNC.NTZ R27, R27 ;  /* 0x0000001b001b7305 */ /* 0x000e24000021f000 */
[----:B0-----:R-:W-:-:S05]  /*0370*/  IADD3 R6, PT, PT, RZ, -R27, RZ ;  /* 0x8000001bff067210 */ /* 0x001fca0007ffe0ff */
[----:B------:R-:W-:-:S04]  /*0380*/  IMAD R5, R6, R21, RZ ;  /* 0x0000001506057224 */ /* 0x000fc800078e02ff */
[----:B------:R-:W-:Y:S01]  /*0390*/  IMAD.HI.U32 R26, R27, R5, R26 ;  /* 0x000000051b1a7227 */ /* 0x000fe200078e001a */
[----:B--2---:R-:W-:Y:S06]  /*03a0*/  BAR.SYNC.DEFER_BLOCKING 0x0 ;  /* 0x0000000000007b1d */ /* 0x004fec0000010000 */
.L_x_2:
[----:B------:R-:W0:Y:S01]  /*03b0*/  LDC R23, c[0x0][0x3bc] ;  /* 0x0000ef00ff177b82 */ /* 0x000e220000000800 */
[----:B------:R-:W-:-:S05]  /*03c0*/  LEA R22, R0, R19, 0x7 ;  /* 0x0000001300167211 */ /* 0x000fca00078e38ff */
[----:B------:R-:W-:Y:S02]  /*03d0*/  IMAD.SHL.U32 R22, R22, 0x2, RZ ;  /* 0x0000000216167824 */ /* 0x000fe400078e00ff */
[----:B------:R-:W1:Y:S03]  /*03e0*/  LDC.64 R10, c[0x0][0x388] ;  /* 0x0000e200ff0a7b82 */ /* 0x000e660000000a00 */
[----:B------:R-:W-:-:S05]  /*03f0*/  IABS R3, R22 ;  /* 0x0000001600037213 */ /* 0x000fca0000000000 */
[----:B------:R-:W-:Y:S01]  /*0400*/  IMAD.HI.U32 R26, R26, R3, RZ ;  /* 0x000000031a1a7227 */ /* 0x000fe200078e00ff */
[----:B------:R-:W2:Y:S04]  /*0410*/  LDC R13, c[0x0][0x3b4] ;  /* 0x0000ed00ff0d7b82 */ /* 0x000ea80000000800 */
[----:B------:R-:W-:Y:S02]  /*0420*/  IADD3 R2, PT, PT, -R26, RZ, RZ ;  /* 0x000000ff1a027210 */ /* 0x000fe40007ffe1ff */
[----:B0-----:R-:W-:Y:S02]  /*0430*/  IABS R5, R23 ;  /* 0x0000001700057213 */ /* 0x001fe40000000000 */
[----:B------:R-:W0:Y:S03]  /*0440*/  LDC.64 R8, c[0x0][0x398] ;  /* 0x0000e600ff087b82 */ /* 0x000e260000000a00 */
[----:B------:R-:W-:-:S02]  /*0450*/  IMAD R2, R5, R2, R3 ;  /* 0x0000000205027224 */ /* 0x000fc400078e0203 */
[----:B-1----:R-:W-:-:S03]  /*0460*/  IMAD.WIDE R10, R18, 0x4, R10 ;  /* 0x00000004120a7825 */ /* 0x002fc600078e020a */
[----:B------:R-:W-:-:S13]  /*0470*/  ISETP.GT.U32.AND P1, PT, R21, R2, PT ;  /* 0x000000021500720c */ /* 0x000fda0003f24070 */
[----:B------:R-:W-:Y:S01]  /*0480*/  @!P1 IMAD.IADD R2, R2, 0x1, -R5 ;  /* 0x0000000102029824 */ /* 0x000fe200078e0a05 */
[----:B------:R-:W-:-:S04]  /*0490*/  @!P1 IADD3 R26, PT, PT, R26, 0x1, RZ ;  /* 0x000000011a1a9810 */ /* 0x000fc80007ffe0ff */
[----:B------:R-:W-:Y:S02]  /*04a0*/  ISETP.GE.U32.AND P0, PT, R2, R21, PT ;  /* 0x000000150200720c */ /* 0x000fe40003f06070 */
[----:B------:R-:W-:Y:S01]  /*04b0*/  LOP3.LUT R2, R22, R23, RZ, 0x3c, !PT ;  /* 0x0000001716027212 */ /* 0x000fe200078e3cff */
[----:B------:R1:W3:Y:S03]  /*04c0*/  LDG.E.CONSTANT R21, desc[UR4][R10.64] ;  /* 0x000000040a157981 */ /* 0x0002e6000c1e9900 */
[----:B------:R-:W-:Y:S02]  /*04d0*/  ISETP.GE.AND P2, PT, R2, RZ, PT ;  /* 0x000000ff0200720c */ /* 0x000fe40003f46270 */
[----:B------:R-:W4:Y:S05]  /*04e0*/  LDC.64 R2, c[0x0][0x3a0] ;  /* 0x0000e800ff027b82 */ /* 0x000f2a0000000a00 */
[----:B------:R-:W-:Y:S01]  /*04f0*/  @P0 VIADD R26, R26, 0x1 ;  /* 0x000000011a1a0836 */ /* 0x000fe20000000000 */
[----:B------:R-:W-:-:S02]  /*0500*/  ISETP.NE.AND P0, PT, R23, RZ, PT ;  /* 0x000000ff1700720c */ /* 0x000fc40003f05270 */
[----:B------:R-:W-:-:S03]  /*0510*/  LOP3.LUT R20, RZ, R23, RZ, 0x33, !PT ;  /* 0x00000017ff147212 */ /* 0x000fc600078e33ff */
[----:B------:R-:W-:-:S04]  /*0520*/  @!P2 IADD3 R26, PT, PT, -R26, RZ, RZ ;  /* 0x000000ff1a1aa210 */ /* 0x000fc80007ffe1ff */
[----:B------:R-:W-:-:S05]  /*0530*/  SEL R7, R20, R26, !P0 ;  /* 0x0000001a14077207 */ /* 0x000fca0004000000 */
[----:B------:R-:W-:-:S04]  /*0540*/  IMAD R5, R7, UR8, R16 ;  /* 0x0000000807057c24 */ /* 0x000fc8000f8e0210 */
[----:B----4-:R-:W-:-:S06]  /*0550*/  IMAD.WIDE R4, R5, 0x4, R2 ;  /* 0x0000000405047825 */ /* 0x010fcc00078e0202 */
[----:B------:R4:W5:Y:S01]  /*0560*/  LDG.E.CONSTANT R5, desc[UR4][R4.64] ;  /* 0x0000000404057981 */ /* 0x000962000c1e9900 */
[----:B--2---:R-:W-:-:S04]  /*0570*/  IMAD R7, R7, R13, R14 ;  /* 0x0000000d07077224 */ /* 0x004fc800078e020e */
[----:B0-----:R-:W-:-:S06]  /*0580*/  IMAD.WIDE R6, R7, 0x4, R8 ;  /* 0x0000000407067825 */ /* 0x001fcc00078e0208 */
[----:B------:R-:W2:Y:S01]  /*0590*/  LDG.E.CONSTANT R6, desc[UR4][R6.64] ;  /* 0x0000000406067981 */ /* 0x000ea2000c1e9900 */
[----:B------:R-:W-:Y:S01]  /*05a0*/  IADD3 R22, PT, PT, R22, 0x8, RZ ;  /* 0x0000000816167810 */ /* 0x000fe20007ffe0ff */
[----:B-1----:R-:W-:-:S06]  /*05b0*/  IMAD.WIDE R10, R13, 0x4, R10 ;  /* 0x000000040d0a7825 */ /* 0x002fcc00078e020a */
[----:B------:R-:W2:Y:S01]  /*05c0*/  LDG.E.CONSTANT R10, desc[UR4][R10.64] ;  /* 0x000000040a0a7981 */ /* 0x000ea2000c1e9900 */
[----:B---3--:R-:W-:Y:S01]  /*05d0*/  IMAD.SHL.U32 R24, R21, 0x20, RZ ;  /* 0x0000002015187824 */ /* 0x008fe200078e00ff */
[--C-:B------:R-:W-:Y:S02]  /*05e0*/  SHF.R.U32.HI R25, RZ, 0x3, R21.reuse ;  /* 0x00000003ff197819 */ /* 0x100fe40000011615 */
[--C-:B------:R-:W-:Y:S02]  /*05f0*/  SHF.R.U32.HI R27, RZ, 0xb, R21.reuse ;  /* 0x0000000bff1b7819 */ /* 0x100fe40000011615 */
[----:B------:R-:W-:Y:S02]  /*0600*/  SHF.R.U32.HI R21, RZ, 0x13, R21 ;  /* 0x00000013ff157819 */ /* 0x000fe40000011615 */
[----:B------:R-:W-:Y:S02]  /*0610*/  LOP3.LUT R26, R25, 0x1fe0, RZ, 0xc0, !PT ;  /* 0x00001fe0191a7812 */ /* 0x000fe400078ec0ff */
[----:B----4-:R-:W-:-:S02]  /*0620*/  LOP3.LUT R4, R21, 0x1fe0, RZ, 0xc0, !PT ;  /* 0x00001fe015047812 */ /* 0x010fc400078ec0ff */
[----:B------:R-:W-:Y:S02]  /*0630*/  LOP3.LUT R24, R24, 0x1fe0, RZ, 0xc0, !PT ;  /* 0x00001fe018187812 */ /* 0x000fe400078ec0ff */
[----:B------:R-:W-:Y:S01]  /*0640*/  LOP3.LUT R28, R27, 0x1fe0, RZ, 0xc0, !PT ;  /* 0x00001fe01b1c7812 */ /* 0x000fe200078ec0ff */
[C---:B------:R-:W-:Y:S01]  /*0650*/  IMAD.IADD R27, R15.reuse, 0x1, R26 ;  /* 0x000000010f1b7824 */ /* 0x040fe200078e021a */
[C---:B------:R-:W-:Y:S01]  /*0660*/  IADD3 R21, PT, PT, R15.reuse, R24, RZ ;  /* 0x000000180f157210 */ /* 0x040fe20007ffe0ff */
[C---:B------:R-:W-:Y:S01]  /*0670*/  IMAD.IADD R26, R15.reuse, 0x1, R4 ;  /* 0x000000010f1a7824 */ /* 0x040fe200078e0204 */
[----:B------:R-:W-:Y:S01]  /*0680*/  IADD3 R25, PT, PT, R15, R28, RZ ;  /* 0x0000001c0f197210 */ /* 0x000fe20007ffe0ff */
[----:B------:R-:W0:Y:S03]  /*0690*/  S2R R4, SR_CgaCtaId ;  /* 0x0000000000047919 */ /* 0x000e260000008800 */
[----:B------:R-:W1:Y:S04]  /*06a0*/  LDS R21, [R21] ;  /* 0x0000000015157984 */ /* 0x000e680000000800 */
[----:B------:R-:W3:Y:S04]  /*06b0*/  LDS R27, [R27] ;  /* 0x000000001b1b7984 */ /* 0x000ee80000000800 */
[----:B------:R-:W4:Y:S04]  /*06c0*/  LDS R25, [R25] ;  /* 0x0000000019197984 */ /* 0x000f280000000800 */
[----:B------:R-:W4:Y:S01]  /*06d0*/  LDS R26, [R26] ;  /* 0x000000001a1a7984 */ /* 0x000f220000000800 */
[----:B-----5:R-:W-:-:S04]  /*06e0*/  SHF.R.U32.HI R5, RZ, R12, R5 ;  /* 0x0000000cff057219 */ /* 0x020fc80000011605 */
[----:B------:R-:W-:-:S04]  /*06f0*/  LOP3.LUT R5, R5, 0xf, RZ, 0xc0, !PT ;  /* 0x0000000f05057812 */ /* 0x000fc800078ec0ff */
[----:B------:R-:W-:-:S04]  /*0700*/  IADD3 R5, PT, PT, R5, 0x1, RZ ;  /* 0x0000000105057810 */ /* 0x000fc80007ffe0ff */
[----:B------:R-:W-:-:S05]  /*0710*/  I2FP.F32.U32 R5, R5 ;  /* 0x0000000500057245 */ /* 0x000fca0000201000 */
[----:B--2---:R-:W-:-:S05]  /*0720*/  FMUL R5, R6, -R5 ;  /* 0x8000000506057220 */ /* 0x004fca0000400000 */
[----:B------:R-:W-:Y:S02]  /*0730*/  F2FP.F16.F32.PACK_AB R6, R5, R6 ;  /* 0x000000060506723e */ /* 0x000fe400000000ff */
[----:B------:R-:W-:-:S04]  /*0740*/  MOV R5, 0x400 ;  /* 0x0000040000057802 */ /* 0x000fc80000000f00 */
[----:B0-----:R-:W-:Y:S01]  /*0750*/  LEA R4, R4, R5, 0x18 ;  /* 0x0000000504047211 */ /* 0x001fe200078ec0ff */
[----:B-1----:R-:W-:-:S04]  /*0760*/  HFMA2 R21, R21, R6.H0_H0, R6.H1_H1 ;  /* 0x2000000615157231 */ /* 0x002fc80000060006 */
[----:B------:R-:W-:Y:S02]  /*0770*/  IMAD R24, R19, 0x4, R4 ;  /* 0x0000000413187824 */ /* 0x000fe400078e0204 */
[-CC-:B---3--:R-:W-:Y:S02]  /*0780*/  HFMA2 R27, R27, R6.reuse.H0_H0, R6.reuse.H1_H1 ;  /* 0x200000061b1b7231 */ /* 0x188fe40000060006 */
[-CC-:B----4-:R-:W-:Y:S02]  /*0790*/  HFMA2 R25, R25, R6.reuse.H0_H0, R6.reuse.H1_H1 ;  /* 0x2000000619197231 */ /* 0x190fe40000060006 */
[----:B------:R-:W-:Y:S02]  /*07a0*/  HFMA2 R26, R26, R6.H0_H0, R6.H1_H1 ;  /* 0x200000061a1a7231 */ /* 0x000fe40000060006 */
[----:B------:R-:W0:Y:S02]  /*07b0*/  LDS.128 R4, [R24] ;  /* 0x0000000018047984 */ /* 0x000e240000000c00 */
[----:B0-----:R-:W-:-:S04]  /*07c0*/  HFMA2 R21, R21, R4, RZ ;  /* 0x0000000415157231 */ /* 0x001fc800000000ff */
[----:B------:R-:W-:Y:S01]  /*07d0*/  HFMA2 R27, R27, R5, R21 ;  /* 0x000000051b1b7231 */ /* 0x000fe20000000015 */
[----:B------:R-:W-:-:S04]  /*07e0*/  IABS R21, R23 ;  /* 0x0000001700157213 */ /* 0x000fc80000000000 */
[----:B------:R-:W0:Y:S08]  /*07f0*/  I2F.RP R28, R21 ;  /* 0x00000015001c7306 */ /* 0x000e300000209400 */
[----:B0-----:R-:W0:Y:S01]  /*0800*/  MUFU.RCP R28, R28 ;  /* 0x0000001c001c7308 */ /* 0x001e220000001000 */
[----:B------:R-:W-:Y:S01]  /*0810*/  HFMA2 R25, R25, R6, R27 ;  /* 0x0000000619197231 */ /* 0x000fe2000000001b */
[----:B0-----:R-:W-:-:S06]  /*0820*/  IADD3 R4, PT, PT, R28, 0xffffffe, RZ ;  /* 0x0ffffffe1c047810 */ /* 0x001fcc0007ffe0ff */
[----:B------:R0:W1:Y:S01]  /*0830*/  F2I.FTZ.U32.TRUNC.NTZ R5, R4 ;  /* 0x0000000400057305 */ /* 0x000062000021f000 */
[----:B------:R-:W-:Y:S02]  /*0840*/  HFMA2 R25, R26, R7, R25 ;  /* 0x000000071a197231 */ /* 0x000fe40000000019 */
[----:B0-----:R-:W-:Y:S02]  /*0850*/  IMAD.MOV.U32 R4, RZ, RZ, RZ ;  /* 0x000000ffff047224 */ /* 0x001fe400078e00ff */
[----:B-1----:R-:W-:-:S04]  /*0860*/  IMAD.MOV R6, RZ, RZ, -R5 ;  /* 0x000000ffff067224 */ /* 0x002fc800078e0a05 */
[----:B------:R-:W-:Y:S01]  /*0870*/  IMAD R7, R6, R21, RZ ;  /* 0x0000001506077224 */ /* 0x000fe200078e02ff */
[----:B------:R-:W-:-:S03]  /*0880*/  IABS R6, R22 ;  /* 0x0000001600067213 */ /* 0x000fc60000000000 */
[----:B------:R-:W-:-:S06]  /*0890*/  IMAD.HI.U32 R26, R5, R7, R4 ;  /* 0x00000007051a7227 */ /* 0x000fcc00078e0004 */
[----:B------:R-:W-:-:S05]  /*08a0*/  IMAD.HI.U32 R4, R26, R6, RZ ;  /* 0x000000061a047227 */ /* 0x000fca00078e00ff */
[----:B------:R-:W-:-:S05]  /*08b0*/  IADD3 R5, PT, PT, -R4, RZ, RZ ;  /* 0x000000ff04057210 */ /* 0x000fca0007ffe1ff */
[----:B------:R-:W-:-:S05]  /*08c0*/  IMAD R6, R21, R5, R6 ;  /* 0x0000000515067224 */ /* 0x000fca00078e0206 */
[----:B------:R-:W-:Y:S02]  /*08d0*/  ISETP.GT.U32.AND P2, PT, R21, R6, PT ;  /* 0x000000061500720c */ /* 0x000fe40003f44070 */
[----:B------:R-:W-:-:S11]  /*08e0*/  LOP3.LUT R22, R22, R23, RZ, 0x3c, !PT ;  /* 0x0000001716167212 */ /* 0x000fd600078e3cff */
[----:B------:R-:W-:-:S05]  /*08f0*/  @!P2 IMAD.IADD R6, R6, 0x1, -R21 ;  /* 0x000000010606a824 */ /* 0x000fca00078e0a15 */
[----:B------:R-:W-:Y:S02]  /*0900*/  ISETP.GE.U32.AND P1, PT, R6, R21, PT ;  /* 0x000000150600720c */ /* 0x000fe40003f26070 */
[----:B------:R-:W-:Y:S02]  /*0910*/  ISETP.GE.AND P3, PT, R22, RZ, PT ;  /* 0x000000ff1600720c */ /* 0x000fe40003f66270 */
[----:B------:R-:W-:-:S09]  /*0920*/  @!P2 IADD3 R4, PT, PT, R4, 0x1, RZ ;  /* 0x000000010404a810 */ /* 0x000fd20007ffe0ff */
[----:B------:R-:W-:-:S05]  /*0930*/  @P1 VIADD R4, R4, 0x1 ;  /* 0x0000000104041836 */ /* 0x000fca0000000000 */
[----:B------:R-:W-:-:S04]  /*0940*/  @!P3 IADD3 R4, PT, PT, -R4, RZ, RZ ;  /* 0x000000ff0404b210 */ /* 0x000fc80007ffe1ff */
[----:B------:R-:W-:-:S05]  /*0950*/  SEL R5, R20, R4, !P0 ;  /* 0x0000000414057207 */ /* 0x000fca0004000000 */
[----:B------:R-:W-:-:S04]  /*0960*/  IMAD R7, R5, UR8, R16 ;  /* 0x0000000805077c24 */ /* 0x000fc8000f8e0210 */
[----:B------:R-:W-:-:S06]  /*0970*/  IMAD.WIDE R2, R7, 0x4, R2 ;  /* 0x0000000407027825 */ /* 0x000fcc00078e0202 */
[----:B------:R0:W2:Y:S01]  /*0980*/  LDG.E.CONSTANT R3, desc[UR4][R2.64] ;  /* 0x0000000402037981 */ /* 0x0000a2000c1e9900 */
[----:B------:R-:W-:-:S04]  /*0990*/  IMAD R5, R5, R13, R14 ;  /* 0x0000000d05057224 */ /* 0x000fc800078e020e */
[----:B------:R-:W-:-:S06]  /*09a0*/  IMAD.WIDE R8, R5, 0x4, R8 ;  /* 0x0000000405087825 */ /* 0x000fcc00078e0208 */
[----:B------:R1:W3:Y:S01]  /*09b0*/  LDG.E.CONSTANT R8, desc[UR4][R8.64] ;  /* 0x0000000408087981 */ /* 0x0002e2000c1e9900 */
[----:B------:R-:W-:Y:S01]  /*09c0*/  IMAD.SHL.U32 R4, R10, 0x20, RZ ;  /* 0x000000200a047824 */ /* 0x000fe200078e00ff */
[----:B------:R-:W-:-:S04]  /*09d0*/  SHF.R.U32.HI R5, RZ, 0x3, R10 ;  /* 0x00000003ff057819 */ /* 0x000fc8000001160a */
[----:B------:R-:W-:-:S04]  /*09e0*/  LOP3.LUT R4, R4, 0x1fe0, RZ, 0xc0, !PT ;  /* 0x00001fe004047812 */ /* 0x000fc800078ec0ff */
[----:B------:R-:W-:Y:S02]  /*09f0*/  IADD3 R11, PT, PT, R15, R4, RZ ;  /* 0x000000040f0b7210 */ /* 0x000fe40007ffe0ff */
[----:B------:R-:W-:Y:S02]  /*0a00*/  LOP3.LUT R6, R5, 0x1fe0, RZ, 0xc0, !PT ;  /* 0x00001fe005067812 */ /* 0x000fe400078ec0ff */
[--C-:B------:R-:W-:Y:S02]  /*0a10*/  SHF.R.U32.HI R7, RZ, 0xb, R10.reuse ;  /* 0x0000000bff077819 */ /* 0x100fe4000001160a */
[----:B------:R-:W4:Y:S01]  /*0a20*/  LDS R11, [R11] ;  /* 0x000000000b0b7984 */ /* 0x000f220000000800 */
[----:B------:R-:W-:Y:S01]  /*0a30*/  SHF.R.U32.HI R20, RZ, 0x13, R10 ;  /* 0x00000013ff147819 */ /* 0x000fe2000001160a */
[----:B------:R-:W-:Y:S01]  /*0a40*/  IMAD.IADD R10, R15, 0x1, R6 ;  /* 0x000000010f0a7824 */ /* 0x000fe200078e0206 */
[----:B0-----:R-:W-:Y:S02]  /*0a50*/  LOP3.LUT R2, R7, 0x1fe0, RZ, 0xc0, !PT ;  /* 0x00001fe007027812 */ /* 0x001fe400078ec0ff */
[----:B------:R-:W-:Y:S02]  /*0a60*/  LDS.128 R4, [R24+0x10] ;  /* 0x0000100018047984 */ /* 0x000fe40000000c00 */
[----:B-1----:R-:W-:-:S02]  /*0a70*/  IADD3 R9, PT, PT, R15, R2, RZ ;  /* 0x000000020f097210 */ /* 0x002fc40007ffe0ff */
[----:B------:R-:W0:Y:S01]  /*0a80*/  LDS R10, [R10] ;  /* 0x000000000a0a7984 */ /* 0x000e220000000800 */
[----:B------:R-:W-:-:S03]  /*0a90*/  LOP3.LUT R20, R20, 0x1fe0, RZ, 0xc0, !PT ;  /* 0x00001fe014147812 */ /* 0x000fc600078ec0ff */
[----:B------:R-:W1:Y:S02]  /*0aa0*/  LDS R9, [R9] ;  /* 0x0000000009097984 */ /* 0x000e640000000800 */
[----:B------:R-:W-:-:S06]  /*0ab0*/  IMAD.IADD R2, R15, 0x1, R20 ;  /* 0x000000010f027824 */ /* 0x000fcc00078e0214 */
[----:B------:R-:W5:Y:S01]  /*0ac0*/  LDS R2, [R2] ;  /* 0x0000000002027984 */ /* 0x000f620000000800 */
[C---:B------:R-:W-:Y:S01]  /*0ad0*/  ISETP.GE.U32.AND P0, PT, R19.reuse, 0x78, PT ;  /* 0x000000781300780c */ /* 0x040fe20003f06070 */
[----:B------:R-:W-:Y:S01]  /*0ae0*/  VIADD R19, R19, 0x8 ;  /* 0x0000000813137836 */ /* 0x000fe20000000000 */
[----:B------:R-:W-:Y:S02]  /*0af0*/  LEA R18, R13, R18, 0x1 ;  /* 0x000000120d127211 */ /* 0x000fe400078e08ff */
[----:B--2---:R-:W-:-:S04]  /*0b00*/  SHF.R.U32.HI R3, RZ, R12, R3 ;  /* 0x0000000cff037219 */ /* 0x004fc80000011603 */
[----:B------:R-:W-:-:S04]  /*0b10*/  LOP3.LUT R3, R3, 0xf, RZ, 0xc0, !PT ;  /* 0x0000000f03037812 */ /* 0x000fc800078ec0ff */
[----:B------:R-:W-:-:S04]  /*0b20*/  IADD3 R3, PT, PT, R3, 0x1, RZ ;  /* 0x0000000103037810 */ /* 0x000fc80007ffe0ff */
[----:B------:R-:W-:-:S05]  /*0b30*/  I2FP.F32.U32 R3, R3 ;  /* 0x0000000300037245 */ /* 0x000fca0000201000 */
[----:B---3--:R-:W-:-:S05]  /*0b40*/  FMUL R3, R8, -R3 ;  /* 0x8000000308037220 */ /* 0x008fca0000400000 */
[----:B------:R-:W-:-:S05]  /*0b50*/  F2FP.F16.F32.PACK_AB R8, R3, R8 ;  /* 0x000000080308723e */ /* 0x000fca00000000ff */
[-CC-:B----4-:R-:W-:Y:S02]  /*0b60*/  HFMA2 R11, R11, R8.reuse.H0_H0, R8.reuse.H1_H1 ;  /* 0x200000080b0b7231 */ /* 0x190fe40000060008 */
[--C-:B0-----:R-:W-:Y:S02]  /*0b70*/  HFMA2 R10, R10, R8.H0_H0, R8.reuse.H1_H1 ;  /* 0x200000080a0a7231 */ /* 0x101fe40000060008 */
[----:B------:R-:W-:Y:S02]  /*0b80*/  HFMA2 R11, R11, R4, RZ ;  /* 0x000000040b0b7231 */ /* 0x000fe400000000ff */
[-CC-:B-1----:R-:W-:Y:S02]  /*0b90*/  HFMA2 R9, R9, R8.reuse.H0_H0, R8.reuse.H1_H1 ;  /* 0x2000000809097231 */ /* 0x182fe40000060008 */
[----:B------:R-:W-:Y:S02]  /*0ba0*/  HFMA2 R3, R10, R5, R11 ;  /* 0x000000050a037231 */ /* 0x000fe4000000000b */
[----:B-----5:R-:W-:-:S02]  /*0bb0*/  HFMA2 R8, R2, R8.H0_H0, R8.H1_H1 ;  /* 0x2000000802087231 */ /* 0x020fc40000060008 */
[----:B------:R-:W-:Y:S02]  /*0bc0*/  HFMA2 R3, R9, R6, R3 ;  /* 0x0000000609037231 */ /* 0x000fe40000000003 */
[--C-:B------:R-:W-:Y:S02]  /*0bd0*/  HADD2.F32 R2, -RZ, R25.reuse.H0_H0 ;  /* 0x20000019ff027230 */ /* 0x100fe40000004100 */
[----:B------:R-:W-:Y:S02]  /*0be0*/  HADD2.F32 R25, -RZ, R25.H1_H1 ;  /* 0x30000019ff197230 */ /* 0x000fe40000004100 */
[----:B------:R-:W-:-:S03]  /*0bf0*/  HFMA2 R3, R8, R7, R3 ;  /* 0x0000000708037231 */ /* 0x000fc60000000003 */
[----:B------:R-:W-:Y:S02]  /*0c00*/  FADD R2, R2, R25 ;  /* 0x0000001902027221 */ /* 0x000fe40000000000 */
[--C-:B------:R-:W-:Y:S02]  /*0c10*/  HADD2.F32 R4, -RZ, R3.reuse.H0_H0 ;  /* 0x20000003ff047230 */ /* 0x100fe40000004100 */
[----:B------:R-:W-:Y:S02]  /*0c20*/  HADD2.F32 R3, -RZ, R3.H1_H1 ;  /* 0x30000003ff037230 */ /* 0x000fe40000004100 */
[----:B------:R-:W-:-:S03]  /*0c30*/  FADD R2, R2, R17 ;  /* 0x0000001102027221 */ /* 0x000fc60000000000 */
[----:B------:R-:W-:-:S04]  /*0c40*/  FADD R3, R4, R3 ;  /* 0x0000000304037221 */ /* 0x000fc80000000000 */
[----:B------:R-:W-:Y:S01]  /*0c50*/  FADD R17, R2, R3 ;  /* 0x0000000302117221 */ /* 0x000fe20000000000 */
[----:B------:R-:W-:Y:S06]  /*0c60*/  @!P0 BRA `(.L_x_2) ;  /* 0xfffffff400d08947 */ /* 0x000fec000383ffff */
[----:B------:R-:W0:Y:S01]  /*0c70*/  LDC.64 R2, c[0x0][0x390] ;  /* 0x0000e400ff027b82 */ /* 0x000e220000000a00 */
[----:B------:R-:W-:-:S04]  /*0c80*/  IMAD R13, R13, UR6, R14 ;  /* 0x000000060d0d7c24 */ /* 0x000fc8000f8e020e */
[----:B0-----:R-:W-:-:S05]  /*0c90*/  IMAD.WIDE R2, R13, 0x4, R2 ;  /* 0x000000040d027825 */ /* 0x001fca00078e0202 */
[----:B------:R-:W-:Y:S01]  /*0ca0*/  REDG.E.ADD.F32.FTZ.RN.STRONG.GPU desc[UR4][R2.64], R17 ;  /* 0x00000011020079a6 */ /* 0x000fe2000c12f304 */
[----:B------:R-:W-:Y:S05]  /*0cb0*/  EXIT ;  /* 0x000000000000794d */ /* 0x000fea0003800000 */
.L_x_3:
[----:B------:R-:W-:-:S00]  /*0cc0*/  BRA `(.L_x_3) ;  /* 0xfffffffc00fc7947 */ /* 0x000fc0000383ffff */
[----:B------:R-:W-:-:S00]  /*0cd0*/  NOP ;  /* 0x0000000000007918 */ /* 0x000fc00000000000 */
        /* <DEDUP_REMOVED lines=10> */
.L_x_4:


//--------------------- .nv.shared._Z21VecQuant4MatMulKernelPK7__half2PKiPfPKfS3_iiiiii --------------------------
	.section	.nv.shared._Z21VecQuant4MatMulKernelPK7__half2PKiPfPKfS3_iiiiii,"aw",@nobits
	.sectionflags	@""
	.align	4
.nv.shared._Z21VecQuant4MatMulKernelPK7__half2PKiPfPKfS3_iiiiii:
	.zero		9728


//--------------------- .nv.shared.reserved.0     --------------------------
	.section	.nv.shared.reserved.0,"aw",@nobits
	.weak		__nv_reservedSMEM_offset_0_alias
	.size		__nv_reservedSMEM_offset_0_alias, 0, 64
	.other		__nv_reservedSMEM_offset_0_alias,@"STO_CUDA_RESERVED_SHARED STV_DEFAULT"
__nv_reservedSMEM_offset_0_alias:
	.zero		0
	.zero		64


//--------------------- .nv.constant0._Z21VecQuant4MatMulKernelPK7__half2PKiPfPKfS3_iiiiii --------------------------
	.section	.nv.constant0._Z21VecQuant4MatMulKernelPK7__half2PKiPfPKfS3_iiiiii,"a",@progbits
	.sectionflags	@""
	.align	4
.nv.constant0._Z21VecQuant4MatMulKernelPK7__half2PKiPfPKfS3_iiiiii:
	.zero		960


//--------------------- SYMBOLS --------------------------

	.type		.nv.reservedSmem.offset0,@object
	.size		.nv.reservedSmem.offset0,0x4
	.type		.nv.reservedSmem.cap,@object
	.size		.nv.reservedSmem.cap,0x4
